	.headerflags	@"EF_CUDA_TEXMODE_UNIFIED EF_CUDA_64BIT_ADDRESS EF_CUDA_ACCELERATORS EF_CUDA_SM90 EF_CUDA_VIRTUAL_SM(EF_CUDA_SM90)"
	.elftype	@"ET_EXEC"


//--------------------- .nv.info                  --------------------------
	.section	.nv.info,"",@"SHT_CUDA_INFO"
	.align	4


	//----- nvinfo : EIATTR_REGCOUNT
	.align		4
        /*0000*/ 	.byte	0x04, 0x2f
        /*0002*/ 	.short	(.L_3 - .L_2)
	.align		4
.L_2:
        /*0004*/ 	.word	index@(triton_poi_fused__native_batch_norm_legit_no_training_convolution_relu_0)
        /*0008*/ 	.word	0x0000001c


	//----- nvinfo : EIATTR_MIN_STACK_SIZE
	.align		4
.L_3:
        /*000c*/ 	.byte	0x04, 0x12
        /*000e*/ 	.short	(.L_5 - .L_4)
	.align		4
.L_4:
        /*0010*/ 	.word	index@(triton_poi_fused__native_batch_norm_legit_no_training_convolution_relu_0)
        /*0014*/ 	.word	0x00000000


	//----- nvinfo : EIATTR_FRAME_SIZE
	.align		4
.L_5:
        /*0018*/ 	.byte	0x04, 0x11
        /*001a*/ 	.short	(.L_7 - .L_6)
	.align		4
.L_6:
        /*001c*/ 	.word	index@(triton_poi_fused__native_batch_norm_legit_no_training_convolution_relu_0)
        /*0020*/ 	.word	0x00000000


	//----- nvinfo : EIATTR_MIN_STACK_SIZE
	.align		4
.L_7:
        /*0024*/ 	.byte	0x04, 0x12
        /*0026*/ 	.short	(.L_9 - .L_8)
	.align		4
.L_8:
        /*0028*/ 	.word	index@(triton_poi_fused__native_batch_norm_legit_no_training_convolution_relu_0)
        /*002c*/ 	.word	0x00000000
.L_9:


//--------------------- .nv.info.triton_poi_fused__native_batch_norm_legit_no_training_convolution_relu_0 --------------------------
	.section	.nv.info.triton_poi_fused__native_batch_norm_legit_no_training_convolution_relu_0,"",@"SHT_CUDA_INFO"
	.sectionflags	@""
	.align	4


	//----- nvinfo : EIATTR_CUDA_API_VERSION
	.align		4
        /*0000*/ 	.byte	0x04, 0x37
        /*0002*/ 	.short	(.L_11 - .L_10)
.L_10:
        /*0004*/ 	.word	0x0000007c


	//----- nvinfo : EIATTR_KPARAM_INFO
	.align		4
.L_11:
        /*0008*/ 	.byte	0x04, 0x17
        /*000a*/ 	.short	(.L_13 - .L_12)
.L_12:
        /*000c*/ 	.word	0x00000000
        /*0010*/ 	.short	0x0007
        /*0012*/ 	.short	0x0038
        /*0014*/ 	.byte	0x00, 0xf0, 0x11, 0x00


	//----- nvinfo : EIATTR_KPARAM_INFO
	.align		4
.L_13:
        /*0018*/ 	.byte	0x04, 0x17
        /*001a*/ 	.short	(.L_15 - .L_14)
.L_14:
        /*001c*/ 	.word	0x00000000
        /*0020*/ 	.short	0x0006
        /*0022*/ 	.short	0x0030
        /*0024*/ 	.byte	0x00, 0xf4, 0x21, 0x00


	//----- nvinfo : EIATTR_KPARAM_INFO
	.align		4
.L_15:
        /*0028*/ 	.byte	0x04, 0x17
        /*002a*/ 	.short	(.L_17 - .L_16)
.L_16:
        /*002c*/ 	.word	0x00000000
        /*0030*/ 	.short	0x0005
        /*0032*/ 	.short	0x0028
        /*0034*/ 	.byte	0x00, 0xf4, 0x21, 0x00


	//----- nvinfo : EIATTR_KPARAM_INFO
	.align		4
.L_17:
        /*0038*/ 	.byte	0x04, 0x17
        /*003a*/ 	.short	(.L_19 - .L_18)
.L_18:
        /*003c*/ 	.word	0x00000000
        /*0040*/ 	.short	0x0004
        /*0042*/ 	.short	0x0020
        /*0044*/ 	.byte	0x00, 0xf4, 0x21, 0x00


	//----- nvinfo : EIATTR_KPARAM_INFO
	.align		4
.L_19:
        /*0048*/ 	.byte	0x04, 0x17
        /*004a*/ 	.short	(.L_21 - .L_20)
.L_20:
        /*004c*/ 	.word	0x00000000
        /*0050*/ 	.short	0x0003
        /*0052*/ 	.short	0x0018
        /*0054*/ 	.byte	0x00, 0xf4, 0x21, 0x00


	//----- nvinfo : EIATTR_KPARAM_INFO
	.align		4
.L_21:
        /*0058*/ 	.byte	0x04, 0x17
        /*005a*/ 	.short	(.L_23 - .L_22)
.L_22:
        /*005c*/ 	.word	0x00000000
        /*0060*/ 	.short	0x0002
        /*0062*/ 	.short	0x0010
        /*0064*/ 	.byte	0x00, 0xf4, 0x21, 0x00


	//----- nvinfo : EIATTR_KPARAM_INFO
	.align		4
.L_23:
        /*0068*/ 	.byte	0x04, 0x17
        /*006a*/ 	.short	(.L_25 - .L_24)
.L_24:
        /*006c*/ 	.word	0x00000000
        /*0070*/ 	.short	0x0001
        /*0072*/ 	.short	0x0008
        /*0074*/ 	.byte	0x00, 0xf4, 0x21, 0x00


	//----- nvinfo : EIATTR_KPARAM_INFO
	.align		4
.L_25:
        /*0078*/ 	.byte	0x04, 0x17
        /*007a*/ 	.short	(.L_27 - .L_26)
.L_26:
        /*007c*/ 	.word	0x00000000
        /*0080*/ 	.short	0x0000
        /*0082*/ 	.short	0x0000
        /*0084*/ 	.byte	0x00, 0xf4, 0x21, 0x00


	//----- nvinfo : EIATTR_SPARSE_MMA_MASK
	.align		4
.L_27:
        /*0088*/ 	.byte	0x03, 0x50
        /*008a*/ 	.short	0x0000


	//----- nvinfo : EIATTR_MAXREG_COUNT
	.align		4
        /*008c*/ 	.byte	0x03, 0x1b
        /*008e*/ 	.short	0x00ff


	//----- nvinfo : EIATTR_EXIT_INSTR_OFFSETS
	.align		4
        /*0090*/ 	.byte	0x04, 0x1c
        /*0092*/ 	.short	(.L_29 - .L_28)


	//   ....[0]....
.L_28:
        /*0094*/ 	.word	0x00000540


	//   ....[1]....
        /*0098*/ 	.word	0x00000560


	//----- nvinfo : EIATTR_REQNTID
	.align		4
.L_29:
        /*009c*/ 	.byte	0x04, 0x10
        /*009e*/ 	.short	(.L_31 - .L_30)
.L_30:
        /*00a0*/ 	.word	0x00000080
        /*00a4*/ 	.word	0x00000001
        /*00a8*/ 	.word	0x00000001


	//----- nvinfo : EIATTR_CBANK_PARAM_SIZE
	.align		4
.L_31:
        /*00ac*/ 	.byte	0x03, 0x19
        /*00ae*/ 	.short	0x003c


	//----- nvinfo : EIATTR_PARAM_CBANK
	.align		4
        /*00b0*/ 	.byte	0x04, 0x0a
        /*00b2*/ 	.short	(.L_33 - .L_32)
	.align		4
.L_32:
        /*00b4*/ 	.word	index@(.nv.constant0.triton_poi_fused__native_batch_norm_legit_no_training_convolution_relu_0)
        /*00b8*/ 	.short	0x0210
        /*00ba*/ 	.short	0x003c


	//----- nvinfo : EIATTR_SW_WAR
	.align		4
.L_33:
        /*00bc*/ 	.byte	0x04, 0x36
        /*00be*/ 	.short	(.L_35 - .L_34)
.L_34:
        /*00c0*/ 	.word	0x00000008
.L_35:


//--------------------- .nv.callgraph             --------------------------
	.section	.nv.callgraph,"",@"SHT_CUDA_CALLGRAPH"
	.align	4
	.sectionentsize	8
	.align		4
        /*0000*/ 	.word	0x00000000
	.align		4
        /*0004*/ 	.word	0xffffffff
	.align		4
        /*0008*/ 	.word	0x00000000
	.align		4
        /*000c*/ 	.word	0xfffffffe
	.align		4
        /*0010*/ 	.word	0x00000000
	.align		4
        /*0014*/ 	.word	0xfffffffd
	.align		4
        /*0018*/ 	.word	0x00000000
	.align		4
        /*001c*/ 	.word	0xfffffffc


//--------------------- .nv.constant4             --------------------------
	.section	.nv.constant4,"a",@progbits
	.align	8
	.align		8
.nv.constant4:
        /*0000*/ 	.dword	_$_str
	.align		8
        /*0008*/ 	.dword	_$_str_$_2


//--------------------- .text.triton_poi_fused__native_batch_norm_legit_no_training_convolution_relu_0 --------------------------
	.section	.text.triton_poi_fused__native_batch_norm_legit_no_training_convolution_relu_0,"ax",@progbits
	.align	128
        .global         triton_poi_fused__native_batch_norm_legit_no_training_convolution_relu_0
        .type           triton_poi_fused__native_batch_norm_legit_no_training_convolution_relu_0,@function
        .size           triton_poi_fused__native_batch_norm_legit_no_training_convolution_relu_0,(.L_x_1 - triton_poi_fused__native_batch_norm_legit_no_training_convolution_relu_0)
        .other          triton_poi_fused__native_batch_norm_legit_no_training_convolution_relu_0,@"STO_CUDA_ENTRY STV_DEFAULT"
triton_poi_fused__native_batch_norm_legit_no_training_convolution_relu_0:
.text.triton_poi_fused__native_batch_norm_legit_no_training_convolution_relu_0:
[----:B------:R-:W0:Y:S01]  /*0000*/  LDC R1, c[0x0][0x28] ;  /* 0x00000a00ff017b82 */ /* 0x000e220000000800 */
[----:B------:R-:W1:Y:S01]  /*0010*/  S2R R0, SR_TID.X ;  /* 0x0000000000007919 */ /* 0x000e620000002100 */
[----:B------:R-:W-:-:S06]  /*0020*/  HFMA2.MMA R2, -RZ, RZ, 0, 0 ;  /* 0x00000000ff027435 */ /* 0x000fcc00000001ff */
[----:B------:R-:W2:Y:S01]  /*0030*/  LDC.64 R24, c[0x0][0x228] ;  /* 0x00008a00ff187b82 */ /* 0x000ea20000000a00 */
[----:B------:R-:W-:Y:S01]  /*0040*/  MOV R18, RZ ;  /* 0x000000ff00127202 */ /* 0x000fe20000000f00 */
[----:B------:R-:W3:Y:S01]  /*0050*/  S2R R3, SR_CTAID.X ;  /* 0x0000000000037919 */ /* 0x000ee20000002500 */
[----:B------:R-:W-:Y:S01]  /*0060*/  CS2R R16, SRZ ;  /* 0x0000000000107805 */ /* 0x000fe2000001ff00 */
[----:B------:R-:W-:-:S04]  /*0070*/  ULDC.64 UR4, c[0x0][0x208] ;  /* 0x0000820000047ab9 */ /* 0x000fc80000000a00 */
[----:B------:R-:W4:Y:S08]  /*0080*/  LDC.64 R8, c[0x0][0x210] ;  /* 0x00008400ff087b82 */ /* 0x000f300000000a00 */
[----:B------:R-:W5:Y:S08]  /*0090*/  LDC.64 R12, c[0x0][0x218] ;  /* 0x00008600ff0c7b82 */ /* 0x000f700000000a00 */
[----:B------:R-:W4:Y:S01]  /*00a0*/  LDC.64 R14, c[0x0][0x220] ;  /* 0x00008800ff0e7b82 */ /* 0x000f220000000a00 */
[----:B-1----:R-:W-:-:S07]  /*00b0*/  SHF.L.U32 R0, R0, 0x1, RZ ;  /* 0x0000000100007819 */ /* 0x002fce00000006ff */
[----:B------:R-:W1:Y:S01]  /*00c0*/  LDC.64 R10, c[0x0][0x230] ;  /* 0x00008c00ff0a7b82 */ /* 0x000e620000000a00 */
[----:B------:R-:W-:-:S04]  /*00d0*/  LOP3.LUT R0, R0, 0xfe, RZ, 0xc0, !PT ;  /* 0x000000fe00007812 */ /* 0x000fc800078ec0ff */
[----:B---3--:R-:W-:-:S03]  /*00e0*/  LEA R3, R3, R0, 0x8 ;  /* 0x0000000003037211 */ /* 0x008fc600078e40ff */
[----:B------:R-:W3:Y:S01]  /*00f0*/  LDC.64 R4, c[0x0][0x238] ;  /* 0x00008e00ff047b82 */ /* 0x000ee20000000a00 */
[C---:B------:R-:W-:Y:S01]  /*0100*/  ISETP.GE.AND P0, PT, R3.reuse, 0x3840, PT ;  /* 0x000038400300780c */ /* 0x040fe20003f06270 */
[----:B------:R-:W-:-:S05]  /*0110*/  IMAD.HI R19, R3, -0x6e5d4c3b, R2 ;  /* 0x91a2b3c503137827 */ /* 0x000fca00078e0202 */
[----:B------:R-:W-:-:S04]  /*0120*/  SHF.R.U32.HI R0, RZ, 0x1f, R19 ;  /* 0x0000001fff007819 */ /* 0x000fc80000011613 */
[----:B------:R-:W-:-:S04]  /*0130*/  LEA.HI.SX32 R23, R19, R0, 0x17 ;  /* 0x0000000013177211 */ /* 0x000fc800078fbaff */
[----:B------:R-:W-:-:S04]  /*0140*/  LEA.HI R2, R23, R23, RZ, 0x2 ;  /* 0x0000001717027211 */ /* 0x000fc800078f10ff */
[----:B------:R-:W-:-:S04]  /*0150*/  LOP3.LUT R2, R2, 0xfffffffc, RZ, 0xc0, !PT ;  /* 0xfffffffc02027812 */ /* 0x000fc800078ec0ff */
[----:B------:R-:W-:-:S05]  /*0160*/  IADD3 R23, R23, -R2, RZ ;  /* 0x8000000217177210 */ /* 0x000fca0007ffe0ff */
[----:B--2---:R-:W-:-:S05]  /*0170*/  IMAD.WIDE R24, R23, 0x4, R24 ;  /* 0x0000000417187825 */ /* 0x004fca00078e0218 */
[----:B------:R-:W2:Y:S04]  /*0180*/  @!P0 LDG.E.EL R18, desc[UR4][R24.64] ;  /* 0x0000000418128981 */ /* 0x000ea8000c2e1900 */
[----:B------:R1:W2:Y:S01]  /*0190*/  @!P0 LDG.E.EL R16, desc[UR4][R24.64] ;  /* 0x0000000418108981 */ /* 0x0002a2000c2e1900 */
[----:B------:R-:W-:Y:S01]  /*01a0*/  HFMA2.MMA R2, -RZ, RZ, 0, 0 ;  /* 0x00000000ff027435 */ /* 0x000fe200000001ff */
[----:B------:R-:W-:Y:S02]  /*01b0*/  CS2R R20, SRZ ;  /* 0x0000000000147805 */ /* 0x000fe4000001ff00 */
[----:B------:R-:W-:Y:S01]  /*01c0*/  CS2R R6, SRZ ;  /* 0x0000000000067805 */ /* 0x000fe2000001ff00 */
[----:B----4-:R-:W-:-:S04]  /*01d0*/  IMAD.WIDE R8, R3, 0x4, R8 ;  /* 0x0000000403087825 */ /* 0x010fc800078e0208 */
[C---:B-----5:R-:W-:Y:S01]  /*01e0*/  IMAD.WIDE R12, R23.reuse, 0x4, R12 ;  /* 0x00000004170c7825 */ /* 0x060fe200078e020c */
[----:B------:R-:W4:Y:S03]  /*01f0*/  @!P0 LDG.E.64 R6, desc[UR4][R8.64] ;  /* 0x0000000408068981 */ /* 0x000f26000c1e1b00 */
[C---:B0-----:R-:W-:Y:S01]  /*0200*/  IMAD.WIDE R14, R23.reuse, 0x4, R14 ;  /* 0x00000004170e7825 */ /* 0x041fe200078e020e */
[----:B------:R-:W4:Y:S04]  /*0210*/  @!P0 LDG.E.EL R21, desc[UR4][R12.64] ;  /* 0x000000040c158981 */ /* 0x000f28000c2e1900 */
[----:B------:R-:W5:Y:S01]  /*0220*/  @!P0 LDG.E.EL R2, desc[UR4][R12.64] ;  /* 0x000000040c028981 */ /* 0x000f62000c2e1900 */
[----:B-1----:R-:W-:Y:S01]  /*0230*/  IMAD.WIDE R10, R23, 0x4, R10 ;  /* 0x00000004170a7825 */ /* 0x002fe200078e020a */
[----:B------:R-:W-:-:S02]  /*0240*/  CS2R R24, SRZ ;  /* 0x0000000000187805 */ /* 0x000fc4000001ff00 */
[----:B------:R-:W4:Y:S01]  /*0250*/  @!P0 LDG.E.EL R17, desc[UR4][R14.64] ;  /* 0x000000040e118981 */ /* 0x000f22000c2e1900 */
[----:B---3--:R-:W-:Y:S01]  /*0260*/  IMAD.WIDE R4, R23, 0x4, R4 ;  /* 0x0000000417047825 */ /* 0x008fe200078e0204 */
[----:B------:R-:W-:Y:S02]  /*0270*/  CS2R R22, SRZ ;  /* 0x0000000000167805 */ /* 0x000fe4000001ff00 */
[----:B------:R-:W3:Y:S04]  /*0280*/  @!P0 LDG.E.EL R20, desc[UR4][R14.64] ;  /* 0x000000040e148981 */ /* 0x000ee8000c2e1900 */
[----:B------:R-:W3:Y:S04]  /*0290*/  @!P0 LDG.E.EL R22, desc[UR4][R10.64] ;  /* 0x000000040a168981 */ /* 0x000ee8000c2e1900 */
[----:B------:R-:W3:Y:S04]  /*02a0*/  @!P0 LDG.E.EL R23, desc[UR4][R4.64] ;  /* 0x0000000404178981 */ /* 0x000ee8000c2e1900 */
[----:B------:R0:W3:Y:S04]  /*02b0*/  @!P0 LDG.E.EL R24, desc[UR4][R10.64] ;  /* 0x000000040a188981 */ /* 0x0000e8000c2e1900 */
[----:B------:R1:W3:Y:S01]  /*02c0*/  @!P0 LDG.E.EL R25, desc[UR4][R4.64] ;  /* 0x0000000404198981 */ /* 0x0002e2000c2e1900 */
[----:B0-----:R-:W-:Y:S01]  /*02d0*/  MOV R10, 0x3e800000 ;  /* 0x3e800000000a7802 */ /* 0x001fe20000000f00 */
[----:B-1----:R-:W0:Y:S01]  /*02e0*/  LDC.64 R4, c[0x0][0x240] ;  /* 0x00009000ff047b82 */ /* 0x002e220000000a00 */
[----:B------:R-:W-:Y:S01]  /*02f0*/  LEA.HI.SX32 R19, R19, R0, 0x15 ;  /* 0x0000000013137211 */ /* 0x000fe200078faaff */
[----:B--2---:R-:W-:Y:S01]  /*0300*/  FADD R18, R18, 9.9999997473787516356e-06 ;  /* 0x3727c5ac12127421 */ /* 0x004fe20000000000 */
[----:B------:R-:W-:-:S03]  /*0310*/  FADD R16, R16, 9.9999997473787516356e-06 ;  /* 0x3727c5ac10107421 */ /* 0x000fc60000000000 */
[----:B------:R-:W1:Y:S08]  /*0320*/  MUFU.SQRT R12, R18 ;  /* 0x00000012000c7308 */ /* 0x000e700000002000 */
[----:B------:R-:W2:Y:S01]  /*0330*/  MUFU.SQRT R13, R16 ;  /* 0x00000010000d7308 */ /* 0x000ea20000002000 */
[C---:B-1----:R-:W-:Y:S02]  /*0340*/  FSETP.GT.AND P1, PT, R12.reuse, 8.50705917302346158658e+37, PT ;  /* 0x7e8000000c00780b */ /* 0x042fe40003f24000 */
[----:B------:R-:W-:-:S02]  /*0350*/  FSETP.GEU.AND P3, PT, R12, 1.175494350822287508e-38, PT ;  /* 0x008000000c00780b */ /* 0x000fc40003f6e000 */
[C---:B--2---:R-:W-:Y:S02]  /*0360*/  FSETP.GT.AND P2, PT, R13.reuse, 8.50705917302346158658e+37, PT ;  /* 0x7e8000000d00780b */ /* 0x044fe40003f44000 */
[----:B------:R-:W-:-:S07]  /*0370*/  FSETP.GEU.AND P4, PT, R13, 1.175494350822287508e-38, PT ;  /* 0x008000000d00780b */ /* 0x000fce0003f8e000 */
[----:B------:R-:W-:-:S04]  /*0380*/  @P1 FMUL R12, R12, 0.25 ;  /* 0x3e8000000c0c1820 */ /* 0x000fc80000400000 */
[----:B------:R-:W-:Y:S01]  /*0390*/  @!P3 FMUL R12, R12, 16777216 ;  /* 0x4b8000000c0cb820 */ /* 0x000fe20000400000 */
[----:B------:R-:W-:-:S04]  /*03a0*/  @P2 FMUL R13, R13, 0.25 ;  /* 0x3e8000000d0d2820 */ /* 0x000fc80000400000 */
[----:B------:R-:W-:Y:S01]  /*03b0*/  @!P4 FMUL R13, R13, 16777216 ;  /* 0x4b8000000d0dc820 */ /* 0x000fe20000400000 */
[----:B------:R-:W1:Y:S01]  /*03c0*/  MUFU.RCP R12, R12 ;  /* 0x0000000c000c7308 */ /* 0x000e620000001000 */
[----:B------:R-:W-:-:S07]  /*03d0*/  FSEL R11, R10, 1, P1 ;  /* 0x3f8000000a0b7808 */ /* 0x000fce0000800000 */
[----:B------:R-:W2:Y:S01]  /*03e0*/  MUFU.RCP R13, R13 ;  /* 0x0000000d000d7308 */ /* 0x000ea20000001000 */
[----:B------:R-:W-:Y:S01]  /*03f0*/  FSEL R10, R10, 1, P2 ;  /* 0x3f8000000a0a7808 */ /* 0x000fe20001000000 */
[----:B------:R-:W-:Y:S01]  /*0400*/  @!P3 FMUL R11, R11, 16777216 ;  /* 0x4b8000000b0bb820 */ /* 0x000fe20000400000 */
[----:B----4-:R-:W-:Y:S01]  /*0410*/  FADD R6, R21, R6 ;  /* 0x0000000615067221 */ /* 0x010fe20000000000 */
[----:B-----5:R-:W-:Y:S02]  /*0420*/  FADD R7, R2, R7 ;  /* 0x0000000702077221 */ /* 0x020fe40000000000 */
[----:B------:R-:W-:Y:S01]  /*0430*/  @!P4 FMUL R10, R10, 16777216 ;  /* 0x4b8000000a0ac820 */ /* 0x000fe20000400000 */
[----:B-1----:R-:W-:Y:S01]  /*0440*/  FMUL R12, R12, R11 ;  /* 0x0000000b0c0c7220 */ /* 0x002fe20000400000 */
[----:B------:R-:W-:Y:S01]  /*0450*/  FADD R17, R6, -R17 ;  /* 0x8000001106117221 */ /* 0x000fe20000000000 */
[----:B---3--:R-:W-:Y:S01]  /*0460*/  FADD R20, R7, -R20 ;  /* 0x8000001407147221 */ /* 0x008fe20000000000 */
[----:B--2---:R-:W-:-:S02]  /*0470*/  FMUL R11, R13, R10 ;  /* 0x0000000a0d0b7220 */ /* 0x004fc40000400000 */
[----:B------:R-:W-:Y:S02]  /*0480*/  FMUL R12, R17, R12 ;  /* 0x0000000c110c7220 */ /* 0x000fe40000400000 */
[----:B------:R-:W-:Y:S02]  /*0490*/  FMUL R20, R20, R11 ;  /* 0x0000000b14147220 */ /* 0x000fe40000400000 */
[----:B------:R-:W-:Y:S01]  /*04a0*/  FFMA R12, R12, R22, R23 ;  /* 0x000000160c0c7223 */ /* 0x000fe20000000017 */
[C---:B------:R-:W-:Y:S02]  /*04b0*/  IMAD R2, R19.reuse, -0xe10, R3 ;  /* 0xfffff1f013027824 */ /* 0x040fe400078e0203 */
[----:B------:R-:W-:Y:S01]  /*04c0*/  FFMA R20, R20, R24, R25 ;  /* 0x0000001814147223 */ /* 0x000fe20000000019 */
[----:B------:R1:W-:Y:S01]  /*04d0*/  @!P0 STG.E.64 desc[UR4][R8.64], R6 ;  /* 0x0000000608008986 */ /* 0x0003e2000c101b04 */
[----:B------:R-:W-:Y:S01]  /*04e0*/  IMAD R19, R19, 0xe20, R2 ;  /* 0x00000e2013137824 */ /* 0x000fe200078e0202 */
[----:B------:R-:W-:-:S02]  /*04f0*/  FSETP.GEU.AND P1, PT, R12, RZ, PT ;  /* 0x000000ff0c00720b */ /* 0x000fc40003f2e000 */
[----:B------:R-:W-:Y:S01]  /*0500*/  FSETP.GEU.AND P2, PT, R20, RZ, PT ;  /* 0x000000ff1400720b */ /* 0x000fe20003f4e000 */
[----:B0-----:R-:W-:Y:S01]  /*0510*/  IMAD.WIDE R4, R19, 0x4, R4 ;  /* 0x0000000413047825 */ /* 0x001fe200078e0204 */
[----:B------:R-:W-:Y:S02]  /*0520*/  FSEL R12, R12, RZ, P1 ;  /* 0x000000ff0c0c7208 */ /* 0x000fe40000800000 */
[----:B------:R-:W-:Y:S01]  /*0530*/  FSEL R13, R20, RZ, P2 ;  /* 0x000000ff140d7208 */ /* 0x000fe20001000000 */
[----:B------:R-:W-:Y:S08]  /*0540*/  @P0 EXIT ;  /* 0x000000000000094d */ /* 0x000ff00003800000 */
[----:B------:R-:W-:Y:S01]  /*0550*/  STG.E.64 desc[UR4][R4.64], R12 ;  /* 0x0000000c04007986 */ /* 0x000fe2000c101b04 */
[----:B------:R-:W-:Y:S05]  /*0560*/  EXIT ;  /* 0x000000000000794d */ /* 0x000fea0003800000 */
.L_x_0:
[----:B------:R-:W-:-:S00]  /*0570*/  BRA `(.L_x_0) ;  /* 0xfffffffc00fc7947 */ /* 0x000fc0000383ffff */
[----:B------:R-:W-:-:S00]  /*0580*/  NOP ;  /* 0x0000000000007918 */ /* 0x000fc00000000000 */
[----:B------:R-:W-:-:S00]  /*0590*/  NOP ;  /* 0x0000000000007918 */ /* 0x000fc00000000000 */
[----:B------:R-:W-:-:S00]  /*05a0*/  NOP ;  /* 0x0000000000007918 */ /* 0x000fc00000000000 */
[----:B------:R-:W-:-:S00]  /*05b0*/  NOP ;  /* 0x0000000000007918 */ /* 0x000fc00000000000 */
[----:B------:R-:W-:-:S00]  /*05c0*/  NOP ;  /* 0x0000000000007918 */ /* 0x000fc00000000000 */
[----:B------:R-:W-:-:S00]  /*05d0*/  NOP ;  /* 0x0000000000007918 */ /* 0x000fc00000000000 */
[----:B------:R-:W-:-:S00]  /*05e0*/  NOP ;  /* 0x0000000000007918 */ /* 0x000fc00000000000 */
[----:B------:R-:W-:-:S00]  /*05f0*/  NOP ;  /* 0x0000000000007918 */ /* 0x000fc00000000000 */
.L_x_1:


//--------------------- .nv.global.init           --------------------------
	.section	.nv.global.init,"aw",@progbits
.nv.global.init:
	.type		_$_str,@object
	.size		_$_str,(_$_str_$_2 - _$_str)
_$_str:
        /*0000*/ 	.byte	0x5f, 0x5f, 0x43, 0x55, 0x44, 0x41, 0x5f, 0x46, 0x54, 0x5a, 0x00
	.type		_$_str_$_2,@object
	.size		_$_str_$_2,(.L_1 - _$_str_$_2)
_$_str_$_2:
        /*000b*/ 	.byte	0x5f, 0x5f, 0x43, 0x55, 0x44, 0x41, 0x5f, 0x50, 0x52, 0x45, 0x43, 0x5f, 0x53, 0x51, 0x52, 0x54
        /*001b*/ 	.byte	0x00
.L_1:


//--------------------- .nv.constant0.triton_poi_fused__native_batch_norm_legit_no_training_convolution_relu_0 --------------------------
	.section	.nv.constant0.triton_poi_fused__native_batch_norm_legit_no_training_convolution_relu_0,"a",@progbits
	.sectionflags	@""
	.align	4
.nv.constant0.triton_poi_fused__native_batch_norm_legit_no_training_convolution_relu_0:
	.zero		588
